//
// Generated by NVIDIA NVVM Compiler
//
// Compiler Build ID: CL-36424714
// Cuda compilation tools, release 13.0, V13.0.88
// Based on NVVM 20.0.0
//

.version 9.0
.target sm_100
.address_size 64

	// .globl	_Z19assignColoursKerneliPiS_S_Pbi
.extern .func  (.param .b32 func_retval0) vprintf
(
	.param .b64 vprintf_param_0,
	.param .b64 vprintf_param_1
)
;
.extern .func  (.param .b64 func_retval0) malloc
(
	.param .b64 malloc_param_0
)
;
.extern .func free
(
	.param .b64 free_param_0
)
;
.global .align 1 .b8 $str[18] = {67, 117, 100, 97, 32, 77, 101, 109, 111, 114, 121, 32, 70, 117, 108, 108, 10};

.visible .entry _Z19assignColoursKerneliPiS_S_Pbi(
	.param .u32 _Z19assignColoursKerneliPiS_S_Pbi_param_0,
	.param .u64 .ptr .align 1 _Z19assignColoursKerneliPiS_S_Pbi_param_1,
	.param .u64 .ptr .align 1 _Z19assignColoursKerneliPiS_S_Pbi_param_2,
	.param .u64 .ptr .align 1 _Z19assignColoursKerneliPiS_S_Pbi_param_3,
	.param .u64 .ptr .align 1 _Z19assignColoursKerneliPiS_S_Pbi_param_4,
	.param .u32 _Z19assignColoursKerneliPiS_S_Pbi_param_5
)
{
	.reg .pred 	%p<11>;
	.reg .b16 	%rs<3>;
	.reg .b32 	%r<41>;
	.reg .b64 	%rd<33>;

	ld.param.u32 	%r10, [_Z19assignColoursKerneliPiS_S_Pbi_param_0];
	ld.param.u64 	%rd8, [_Z19assignColoursKerneliPiS_S_Pbi_param_1];
	ld.param.u64 	%rd9, [_Z19assignColoursKerneliPiS_S_Pbi_param_2];
	ld.param.u64 	%rd11, [_Z19assignColoursKerneliPiS_S_Pbi_param_3];
	ld.param.u64 	%rd10, [_Z19assignColoursKerneliPiS_S_Pbi_param_4];
	ld.param.u32 	%r9, [_Z19assignColoursKerneliPiS_S_Pbi_param_5];
	cvta.to.global.u64 	%rd1, %rd11;
	mov.u32 	%r11, %ctaid.x;
	mov.u32 	%r12, %ntid.x;
	mov.u32 	%r13, %tid.x;
	mad.lo.s32 	%r1, %r11, %r12, %r13;
	setp.ge.s32 	%p1, %r1, %r10;
	@%p1 bra 	$L__BB0_16;
	cvta.to.global.u64 	%rd12, %rd10;
	cvt.s64.s32 	%rd13, %r1;
	add.s64 	%rd14, %rd12, %rd13;
	ld.global.u8 	%rs1, [%rd14];
	setp.eq.s16 	%p2, %rs1, 0;
	@%p2 bra 	$L__BB0_16;
	add.s32 	%r2, %r9, 1;
	shr.s32 	%r14, %r2, 31;
	shr.u32 	%r15, %r14, 27;
	add.s32 	%r16, %r2, %r15;
	shr.s32 	%r17, %r16, 5;
	add.s32 	%r3, %r17, 1;
	mul.wide.s32 	%rd2, %r3, 4;
	{ // callseq 0, 0
	.param .b64 param0;
	st.param.b64 	[param0], %rd2;
	.param .b64 retval0;
	call.uni (retval0), 
	malloc, 
	(
	param0
	);
	ld.param.b64 	%rd15, [retval0];
	} // callseq 0
	setp.ne.s64 	%p3, %rd15, 0;
	@%p3 bra 	$L__BB0_4;
	mov.u64 	%rd30, $str;
	cvta.global.u64 	%rd31, %rd30;
	{ // callseq 2, 0
	.param .b64 param0;
	st.param.b64 	[param0], %rd31;
	.param .b64 param1;
	st.param.b64 	[param1], 0;
	.param .b32 retval0;
	call.uni (retval0), 
	vprintf, 
	(
	param0, 
	param1
	);
	ld.param.b32 	%r37, [retval0];
	} // callseq 2
	bra.uni 	$L__BB0_16;
$L__BB0_4:
	setp.eq.s32 	%p4, %r3, 0;
	@%p4 bra 	$L__BB0_7;
	mov.b64 	%rd32, 0;
$L__BB0_6:
	add.s64 	%rd17, %rd15, %rd32;
	mov.b16 	%rs2, 0;
	st.u8 	[%rd17], %rs2;
	add.s64 	%rd32, %rd32, 1;
	setp.lt.u64 	%p5, %rd32, %rd2;
	@%p5 bra 	$L__BB0_6;
$L__BB0_7:
	cvta.to.global.u64 	%rd18, %rd9;
	mul.wide.s32 	%rd19, %r1, 4;
	add.s64 	%rd6, %rd18, %rd19;
	ld.global.u32 	%r39, [%rd6];
	ld.global.u32 	%r18, [%rd6+4];
	setp.ge.s32 	%p6, %r39, %r18;
	@%p6 bra 	$L__BB0_10;
	cvta.to.global.u64 	%rd7, %rd8;
$L__BB0_9:
	mul.wide.s32 	%rd20, %r39, 4;
	add.s64 	%rd21, %rd7, %rd20;
	ld.global.u32 	%r19, [%rd21];
	mul.wide.s32 	%rd22, %r19, 4;
	add.s64 	%rd23, %rd1, %rd22;
	ld.global.u32 	%r20, [%rd23];
	and.b32  	%r21, %r20, 31;
	mov.b32 	%r22, 1;
	shl.b32 	%r23, %r22, %r21;
	shr.s32 	%r24, %r20, 31;
	shr.u32 	%r25, %r24, 27;
	add.s32 	%r26, %r20, %r25;
	shr.s32 	%r27, %r26, 5;
	mul.wide.s32 	%rd24, %r27, 4;
	add.s64 	%rd25, %rd15, %rd24;
	ld.u32 	%r28, [%rd25];
	or.b32  	%r29, %r23, %r28;
	st.u32 	[%rd25], %r29;
	add.s32 	%r39, %r39, 1;
	ld.global.u32 	%r30, [%rd6+4];
	setp.lt.s32 	%p7, %r39, %r30;
	@%p7 bra 	$L__BB0_9;
$L__BB0_10:
	setp.lt.s32 	%p8, %r9, 0;
	@%p8 bra 	$L__BB0_15;
	mov.b32 	%r40, 1;
$L__BB0_12:
	and.b32  	%r32, %r40, 31;
	shr.u32 	%r33, %r40, 5;
	mul.wide.u32 	%rd26, %r33, 4;
	add.s64 	%rd27, %rd15, %rd26;
	ld.u32 	%r34, [%rd27];
	shr.u32 	%r35, %r34, %r32;
	and.b32  	%r36, %r35, 1;
	setp.eq.b32 	%p9, %r36, 1;
	@%p9 bra 	$L__BB0_14;
	add.s64 	%rd29, %rd1, %rd19;
	st.global.u32 	[%rd29], %r40;
	bra.uni 	$L__BB0_15;
$L__BB0_14:
	add.s32 	%r8, %r40, 1;
	setp.ne.s32 	%p10, %r40, %r2;
	mov.u32 	%r40, %r8;
	@%p10 bra 	$L__BB0_12;
$L__BB0_15:
	{ // callseq 1, 0
	.param .b64 param0;
	st.param.b64 	[param0], %rd15;
	call.uni 
	free, 
	(
	param0
	);
	} // callseq 1
$L__BB0_16:
	ret;

}
	// .globl	_Z21detectConflictsKerneliPiS_S_PbS0_
.visible .entry _Z21detectConflictsKerneliPiS_S_PbS0_(
	.param .u32 _Z21detectConflictsKerneliPiS_S_PbS0__param_0,
	.param .u64 .ptr .align 1 _Z21detectConflictsKerneliPiS_S_PbS0__param_1,
	.param .u64 .ptr .align 1 _Z21detectConflictsKerneliPiS_S_PbS0__param_2,
	.param .u64 .ptr .align 1 _Z21detectConflictsKerneliPiS_S_PbS0__param_3,
	.param .u64 .ptr .align 1 _Z21detectConflictsKerneliPiS_S_PbS0__param_4,
	.param .u64 .ptr .align 1 _Z21detectConflictsKerneliPiS_S_PbS0__param_5
)
{
	.reg .pred 	%p<7>;
	.reg .b16 	%rs<3>;
	.reg .b32 	%r<19>;
	.reg .b64 	%rd<21>;

	ld.param.u32 	%r9, [_Z21detectConflictsKerneliPiS_S_PbS0__param_0];
	ld.param.u64 	%rd7, [_Z21detectConflictsKerneliPiS_S_PbS0__param_1];
	ld.param.u64 	%rd8, [_Z21detectConflictsKerneliPiS_S_PbS0__param_2];
	ld.param.u64 	%rd11, [_Z21detectConflictsKerneliPiS_S_PbS0__param_3];
	ld.param.u64 	%rd9, [_Z21detectConflictsKerneliPiS_S_PbS0__param_4];
	ld.param.u64 	%rd10, [_Z21detectConflictsKerneliPiS_S_PbS0__param_5];
	cvta.to.global.u64 	%rd1, %rd11;
	mov.u32 	%r10, %ctaid.x;
	mov.u32 	%r11, %ntid.x;
	mov.u32 	%r12, %tid.x;
	mad.lo.s32 	%r1, %r10, %r11, %r12;
	setp.ge.s32 	%p1, %r1, %r9;
	@%p1 bra 	$L__BB1_6;
	cvta.to.global.u64 	%rd12, %rd8;
	cvta.to.global.u64 	%rd13, %rd9;
	cvt.s64.s32 	%rd14, %r1;
	add.s64 	%rd2, %rd13, %rd14;
	mov.b16 	%rs1, 0;
	st.global.u8 	[%rd2], %rs1;
	mul.wide.s32 	%rd15, %r1, 4;
	add.s64 	%rd3, %rd12, %rd15;
	ld.global.u32 	%r17, [%rd3];
	ld.global.u32 	%r18, [%rd3+4];
	setp.ge.s32 	%p2, %r17, %r18;
	@%p2 bra 	$L__BB1_6;
	add.s64 	%rd4, %rd1, %rd15;
	cvta.to.global.u64 	%rd5, %rd7;
	cvta.to.global.u64 	%rd6, %rd10;
$L__BB1_3:
	mul.wide.s32 	%rd17, %r17, 4;
	add.s64 	%rd18, %rd5, %rd17;
	ld.global.u32 	%r13, [%rd18];
	mul.wide.s32 	%rd19, %r13, 4;
	add.s64 	%rd20, %rd1, %rd19;
	ld.global.u32 	%r14, [%rd20];
	ld.global.u32 	%r15, [%rd4];
	setp.ne.s32 	%p3, %r14, %r15;
	setp.ge.s32 	%p4, %r13, %r1;
	or.pred  	%p5, %p4, %p3;
	@%p5 bra 	$L__BB1_5;
	mov.b16 	%rs2, 1;
	st.global.u8 	[%rd2], %rs2;
	st.global.u8 	[%rd6], %rs2;
	ld.global.u32 	%r18, [%rd3+4];
$L__BB1_5:
	add.s32 	%r17, %r17, 1;
	setp.lt.s32 	%p6, %r17, %r18;
	@%p6 bra 	$L__BB1_3;
$L__BB1_6:
	ret;

}


// ===== COMPILED SASS (sm_100) =====

	.target	sm_100

	.elftype	@"ET_EXEC"


//--------------------- .note.nv.tkinfo           --------------------------
	.section	.note.nv.tkinfo,"",@"SHT_NOTE"
	.sectionflags	@"SHF_NOTE_NV_TKINFO"
	.tkinfo
        /*0018*/ 	.word	0x00000002
        /*0030*/ 	.string	""
        /*0030*/ 	.string	"ptxas"
        /*0030*/ 	.string	"Cuda compilation tools, release 13.0, V13.0.88"
        /*0030*/ 	.string	"Build cuda_13.0.r13.0/compiler.36424714_0"
        /*0030*/ 	.string	"-arch sm_100 -m 64 "



//--------------------- .note.nv.cuinfo           --------------------------
	.section	.note.nv.cuinfo,"",@"SHT_NOTE"
	.sectionflags	@"SHF_NOTE_NV_CUINFO"
        /*0018*/ 	.short	0x0002
        /*001a*/ 	.short	0x0064
        /*001c*/ 	.short	0x0082
	.zero		2


//--------------------- .nv.info                  --------------------------
	.section	.nv.info,"",@"SHT_CUDA_INFO"
	.align	4


	//----- nvinfo : EIATTR_REGCOUNT
	.align		4
        /*0000*/ 	.byte	0x04, 0x2f
        /*0002*/ 	.short	(.L_2 - .L_1)
	.align		4
.L_1:
        /*0004*/ 	.word	index@(_Z19assignColoursKerneliPiS_S_Pbi)
        /*0008*/ 	.word	0x00000019


	//----- nvinfo : EIATTR_FRAME_SIZE
	.align		4
.L_2:
        /*000c*/ 	.byte	0x04, 0x11
        /*000e*/ 	.short	(.L_4 - .L_3)
	.align		4
.L_3:
        /*0010*/ 	.word	index@(_Z19assignColoursKerneliPiS_S_Pbi)
        /*0014*/ 	.word	0x00000000


	//----- nvinfo : EIATTR_REGCOUNT
	.align		4
.L_4:
        /*0018*/ 	.byte	0x04, 0x2f
        /*001a*/ 	.short	(.L_6 - .L_5)
	.align		4
.L_5:
        /*001c*/ 	.word	index@(_Z21detectConflictsKerneliPiS_S_PbS0_)
        /*0020*/ 	.word	0x00000016


	//----- nvinfo : EIATTR_FRAME_SIZE
	.align		4
.L_6:
        /*0024*/ 	.byte	0x04, 0x11
        /*0026*/ 	.short	(.L_8 - .L_7)
	.align		4
.L_7:
        /*0028*/ 	.word	index@(_Z21detectConflictsKerneliPiS_S_PbS0_)
        /*002c*/ 	.word	0x00000000


	//----- nvinfo : EIATTR_MIN_STACK_SIZE
	.align		4
.L_8:
        /*0030*/ 	.byte	0x04, 0x12
        /*0032*/ 	.short	(.L_10 - .L_9)
	.align		4
.L_9:
        /*0034*/ 	.word	index@(_Z21detectConflictsKerneliPiS_S_PbS0_)
        /*0038*/ 	.word	0x00000000


	//----- nvinfo : EIATTR_MIN_STACK_SIZE
	.align		4
.L_10:
        /*003c*/ 	.byte	0x04, 0x12
        /*003e*/ 	.short	(.L_12 - .L_11)
	.align		4
.L_11:
        /*0040*/ 	.word	index@(_Z19assignColoursKerneliPiS_S_Pbi)
        /*0044*/ 	.word	0x00000000
.L_12:


//--------------------- .nv.compat                --------------------------
	.section	.nv.compat,"",@"SHT_CUDA_COMPAT_INFO"
	.align	4
        /*0000*/ 	.byte	0x02, 0x09, 0x00, 0x00, 0x02, 0x02, 0x01, 0x00, 0x02, 0x05, 0x05, 0x00, 0x03, 0x07, 0x01, 0x01
        /*0010*/ 	.byte	0x02, 0x03, 0x00, 0x00, 0x02, 0x06, 0x01, 0x00, 0x04, 0x0b, 0x08, 0x00, 0x09, 0x00, 0x00, 0x00
        /*0020*/ 	.byte	0x00, 0x00, 0x00, 0x00


//--------------------- .nv.info._Z21detectConflictsKerneliPiS_S_PbS0_ --------------------------
	.section	.nv.info._Z21detectConflictsKerneliPiS_S_PbS0_,"",@"SHT_CUDA_INFO"
	.sectionflags	@""
	.align	4


	//----- nvinfo : EIATTR_CUDA_API_VERSION
	.align		4
        /*0000*/ 	.byte	0x04, 0x37
        /*0002*/ 	.short	(.L_14 - .L_13)
.L_13:
        /*0004*/ 	.word	0x00000082


	//----- nvinfo : EIATTR_KPARAM_INFO
	.align		4
.L_14:
        /*0008*/ 	.byte	0x04, 0x17
        /*000a*/ 	.short	(.L_16 - .L_15)
.L_15:
        /*000c*/ 	.word	0x00000000
        /*0010*/ 	.short	0x0005
        /*0012*/ 	.short	0x0028
        /*0014*/ 	.byte	0x00, 0xf5, 0x21, 0x00


	//----- nvinfo : EIATTR_KPARAM_INFO
	.align		4
.L_16:
        /*0018*/ 	.byte	0x04, 0x17
        /*001a*/ 	.short	(.L_18 - .L_17)
.L_17:
        /*001c*/ 	.word	0x00000000
        /*0020*/ 	.short	0x0004
        /*0022*/ 	.short	0x0020
        /*0024*/ 	.byte	0x00, 0xf5, 0x21, 0x00


	//----- nvinfo : EIATTR_KPARAM_INFO
	.align		4
.L_18:
        /*0028*/ 	.byte	0x04, 0x17
        /*002a*/ 	.short	(.L_20 - .L_19)
.L_19:
        /*002c*/ 	.word	0x00000000
        /*0030*/ 	.short	0x0003
        /*0032*/ 	.short	0x0018
        /*0034*/ 	.byte	0x00, 0xf5, 0x21, 0x00


	//----- nvinfo : EIATTR_KPARAM_INFO
	.align		4
.L_20:
        /*0038*/ 	.byte	0x04, 0x17
        /*003a*/ 	.short	(.L_22 - .L_21)
.L_21:
        /*003c*/ 	.word	0x00000000
        /*0040*/ 	.short	0x0002
        /*0042*/ 	.short	0x0010
        /*0044*/ 	.byte	0x00, 0xf5, 0x21, 0x00


	//----- nvinfo : EIATTR_KPARAM_INFO
	.align		4
.L_22:
        /*0048*/ 	.byte	0x04, 0x17
        /*004a*/ 	.short	(.L_24 - .L_23)
.L_23:
        /*004c*/ 	.word	0x00000000
        /*0050*/ 	.short	0x0001
        /*0052*/ 	.short	0x0008
        /*0054*/ 	.byte	0x00, 0xf5, 0x21, 0x00


	//----- nvinfo : EIATTR_KPARAM_INFO
	.align		4
.L_24:
        /*0058*/ 	.byte	0x04, 0x17
        /*005a*/ 	.short	(.L_26 - .L_25)
.L_25:
        /*005c*/ 	.word	0x00000000
        /*0060*/ 	.short	0x0000
        /*0062*/ 	.short	0x0000
        /*0064*/ 	.byte	0x00, 0xf0, 0x11, 0x00


	//----- nvinfo : EIATTR_SPARSE_MMA_MASK
	.align		4
.L_26:
        /*0068*/ 	.byte	0x03, 0x50
        /*006a*/ 	.short	0x0000


	//----- nvinfo : EIATTR_MAXREG_COUNT
	.align		4
        /*006c*/ 	.byte	0x03, 0x1b
        /*006e*/ 	.short	0x00ff


	//----- nvinfo : EIATTR_MERCURY_ISA_VERSION
	.align		4
        /*0070*/ 	.byte	0x03, 0x5f
        /*0072*/ 	.short	0x0101


	//----- nvinfo : EIATTR_VRC_CTA_INIT_COUNT
	.align		4
        /*0074*/ 	.byte	0x02, 0x4a
	.zero		1
	.zero		1


	//----- nvinfo : EIATTR_EXIT_INSTR_OFFSETS
	.align		4
        /*0078*/ 	.byte	0x04, 0x1c
        /*007a*/ 	.short	(.L_28 - .L_27)


	//   ....[0]....
.L_27:
        /*007c*/ 	.word	0x00000070


	//   ....[1]....
        /*0080*/ 	.word	0x00000120


	//   ....[2]....
        /*0084*/ 	.word	0x000002b0


	//----- nvinfo : EIATTR_CRS_STACK_SIZE
	.align		4
.L_28:
        /*0088*/ 	.byte	0x04, 0x1e
        /*008a*/ 	.short	(.L_30 - .L_29)
.L_29:
        /*008c*/ 	.word	0x00000000


	//----- nvinfo : EIATTR_CBANK_PARAM_SIZE
	.align		4
.L_30:
        /*0090*/ 	.byte	0x03, 0x19
        /*0092*/ 	.short	0x0030


	//----- nvinfo : EIATTR_PARAM_CBANK
	.align		4
        /*0094*/ 	.byte	0x04, 0x0a
        /*0096*/ 	.short	(.L_32 - .L_31)
	.align		4
.L_31:
        /*0098*/ 	.word	index@(.nv.constant0._Z21detectConflictsKerneliPiS_S_PbS0_)
        /*009c*/ 	.short	0x0380
        /*009e*/ 	.short	0x0030


	//----- nvinfo : EIATTR_SW_WAR
	.align		4
.L_32:
        /*00a0*/ 	.byte	0x04, 0x36
        /*00a2*/ 	.short	(.L_34 - .L_33)
.L_33:
        /*00a4*/ 	.word	0x00000008
.L_34:


//--------------------- .nv.info._Z19assignColoursKerneliPiS_S_Pbi --------------------------
	.section	.nv.info._Z19assignColoursKerneliPiS_S_Pbi,"",@"SHT_CUDA_INFO"
	.sectionflags	@""
	.align	4


	//----- nvinfo : EIATTR_CUDA_API_VERSION
	.align		4
        /*0000*/ 	.byte	0x04, 0x37
        /*0002*/ 	.short	(.L_36 - .L_35)
.L_35:
        /*0004*/ 	.word	0x00000082


	//----- nvinfo : EIATTR_KPARAM_INFO
	.align		4
.L_36:
        /*0008*/ 	.byte	0x04, 0x17
        /*000a*/ 	.short	(.L_38 - .L_37)
.L_37:
        /*000c*/ 	.word	0x00000000
        /*0010*/ 	.short	0x0005
        /*0012*/ 	.short	0x0028
        /*0014*/ 	.byte	0x00, 0xf0, 0x11, 0x00


	//----- nvinfo : EIATTR_KPARAM_INFO
	.align		4
.L_38:
        /*0018*/ 	.byte	0x04, 0x17
        /*001a*/ 	.short	(.L_40 - .L_39)
.L_39:
        /*001c*/ 	.word	0x00000000
        /*0020*/ 	.short	0x0004
        /*0022*/ 	.short	0x0020
        /*0024*/ 	.byte	0x00, 0xf5, 0x21, 0x00


	//----- nvinfo : EIATTR_KPARAM_INFO
	.align		4
.L_40:
        /*0028*/ 	.byte	0x04, 0x17
        /*002a*/ 	.short	(.L_42 - .L_41)
.L_41:
        /*002c*/ 	.word	0x00000000
        /*0030*/ 	.short	0x0003
        /*0032*/ 	.short	0x0018
        /*0034*/ 	.byte	0x00, 0xf5, 0x21, 0x00


	//----- nvinfo : EIATTR_KPARAM_INFO
	.align		4
.L_42:
        /*0038*/ 	.byte	0x04, 0x17
        /*003a*/ 	.short	(.L_44 - .L_43)
.L_43:
        /*003c*/ 	.word	0x00000000
        /*0040*/ 	.short	0x0002
        /*0042*/ 	.short	0x0010
        /*0044*/ 	.byte	0x00, 0xf5, 0x21, 0x00


	//----- nvinfo : EIATTR_KPARAM_INFO
	.align		4
.L_44:
        /*0048*/ 	.byte	0x04, 0x17
        /*004a*/ 	.short	(.L_46 - .L_45)
.L_45:
        /*004c*/ 	.word	0x00000000
        /*0050*/ 	.short	0x0001
        /*0052*/ 	.short	0x0008
        /*0054*/ 	.byte	0x00, 0xf5, 0x21, 0x00


	//----- nvinfo : EIATTR_KPARAM_INFO
	.align		4
.L_46:
        /*0058*/ 	.byte	0x04, 0x17
        /*005a*/ 	.short	(.L_48 - .L_47)
.L_47:
        /*005c*/ 	.word	0x00000000
        /*0060*/ 	.short	0x0000
        /*0062*/ 	.short	0x0000
        /*0064*/ 	.byte	0x00, 0xf0, 0x11, 0x00


	//----- nvinfo : EIATTR_SPARSE_MMA_MASK
	.align		4
.L_48:
        /*0068*/ 	.byte	0x03, 0x50
        /*006a*/ 	.short	0x0000


	//----- nvinfo : EIATTR_MAXREG_COUNT
	.align		4
        /*006c*/ 	.byte	0x03, 0x1b
        /*006e*/ 	.short	0x00ff


	//----- nvinfo : EIATTR_EXTERNS
	.align		4
        /*0070*/ 	.byte	0x04, 0x0f
        /*0072*/ 	.short	(.L_50 - .L_49)


	//   ....[0]....
	.align		4
.L_49:
        /*0074*/ 	.word	index@(vprintf)


	//   ....[1]....
	.align		4
        /*0078*/ 	.word	index@(malloc)


	//   ....[2]....
	.align		4
        /*007c*/ 	.word	index@(free)


	//----- nvinfo : EIATTR_MERCURY_ISA_VERSION
	.align		4
.L_50:
        /*0080*/ 	.byte	0x03, 0x5f
        /*0082*/ 	.short	0x0101


	//----- nvinfo : EIATTR_VRC_CTA_INIT_COUNT
	.align		4
        /*0084*/ 	.byte	0x02, 0x4a
	.zero		1
	.zero		1


	//----- nvinfo : EIATTR_SYSCALL_OFFSETS
	.align		4
        /*0088*/ 	.byte	0x04, 0x46
        /*008a*/ 	.short	(.L_52 - .L_51)


	//   ....[0]....
.L_51:
        /*008c*/ 	.word	0x000001a0


	//   ....[1]....
        /*0090*/ 	.word	0x00000250


	//   ....[2]....
        /*0094*/ 	.word	0x000008f0


	//----- nvinfo : EIATTR_EXIT_INSTR_OFFSETS
	.align		4
.L_52:
        /*0098*/ 	.byte	0x04, 0x1c
        /*009a*/ 	.short	(.L_54 - .L_53)


	//   ....[0]....
.L_53:
        /*009c*/ 	.word	0x00000070


	//   ....[1]....
        /*00a0*/ 	.word	0x000000e0


	//   ....[2]....
        /*00a4*/ 	.word	0x00000260


	//   ....[3]....
        /*00a8*/ 	.word	0x00000900


	//----- nvinfo : EIATTR_CRS_STACK_SIZE
	.align		4
.L_54:
        /*00ac*/ 	.byte	0x04, 0x1e
        /*00ae*/ 	.short	(.L_56 - .L_55)
.L_55:
        /*00b0*/ 	.word	0x00000000


	//----- nvinfo : EIATTR_CBANK_PARAM_SIZE
	.align		4
.L_56:
        /*00b4*/ 	.byte	0x03, 0x19
        /*00b6*/ 	.short	0x002c


	//----- nvinfo : EIATTR_PARAM_CBANK
	.align		4
        /*00b8*/ 	.byte	0x04, 0x0a
        /*00ba*/ 	.short	(.L_58 - .L_57)
	.align		4
.L_57:
        /*00bc*/ 	.word	index@(.nv.constant0._Z19assignColoursKerneliPiS_S_Pbi)
        /*00c0*/ 	.short	0x0380
        /*00c2*/ 	.short	0x002c


	//----- nvinfo : EIATTR_SW_WAR
	.align		4
.L_58:
        /*00c4*/ 	.byte	0x04, 0x36
        /*00c6*/ 	.short	(.L_60 - .L_59)
.L_59:
        /*00c8*/ 	.word	0x00000008
.L_60:


//--------------------- .nv.callgraph             --------------------------
	.section	.nv.callgraph,"",@"SHT_CUDA_CALLGRAPH"
	.align	4
	.sectionentsize	8
	.align		4
        /*0000*/ 	.word	0x00000000
	.align		4
        /*0004*/ 	.word	0xffffffff
	.align		4
        /*0008*/ 	.word	index@(_Z19assignColoursKerneliPiS_S_Pbi)
	.align		4
        /*000c*/ 	.word	index@(free)
	.align		4
        /*0010*/ 	.word	index@(_Z19assignColoursKerneliPiS_S_Pbi)
	.align		4
        /*0014*/ 	.word	index@(vprintf)
	.align		4
        /*0018*/ 	.word	index@(_Z19assignColoursKerneliPiS_S_Pbi)
	.align		4
        /*001c*/ 	.word	index@(malloc)
	.align		4
        /*0020*/ 	.word	0x00000000
	.align		4
        /*0024*/ 	.word	0xfffffffe
	.align		4
        /*0028*/ 	.word	0x00000000
	.align		4
        /*002c*/ 	.word	0xfffffffd
	.align		4
        /*0030*/ 	.word	0x00000000
	.align		4
        /*0034*/ 	.word	0xfffffffc


//--------------------- .nv.constant4             --------------------------
	.section	.nv.constant4,"a",@progbits
	.align	8
	.align		8
.nv.constant4:
        /*0000*/ 	.dword	$str
	.align		8
        /*0008*/ 	.dword	vprintf
	.align		8
        /*0010*/ 	.dword	malloc
	.align		8
        /*0018*/ 	.dword	free


//--------------------- .text._Z21detectConflictsKerneliPiS_S_PbS0_ --------------------------
	.section	.text._Z21detectConflictsKerneliPiS_S_PbS0_,"ax",@progbits
	.align	128
        .global         _Z21detectConflictsKerneliPiS_S_PbS0_
        .type           _Z21detectConflictsKerneliPiS_S_PbS0_,@function
        .size           _Z21detectConflictsKerneliPiS_S_PbS0_,(.L_x_19 - _Z21detectConflictsKerneliPiS_S_PbS0_)
        .other          _Z21detectConflictsKerneliPiS_S_PbS0_,@"STO_CUDA_ENTRY STV_DEFAULT"
_Z21detectConflictsKerneliPiS_S_PbS0_:
.text._Z21detectConflictsKerneliPiS_S_PbS0_:
[----:B------:R-:W-:Y:S01]  /*0000*/  LDC R1, c[0x0][0x37c] ;  /* 0x0000df00ff017b82 */ /* 0x000fe20000000800 */
[----:B------:R-:W0:Y:S07]  /*0010*/  S2R R3, SR_TID.X ;  /* 0x0000000000037919 */ /* 0x000e2e0000002100 */
[----:B------:R-:W0:Y:S01]  /*0020*/  S2UR UR4, SR_CTAID.X ;  /* 0x00000000000479c3 */ /* 0x000e220000002500 */
[----:B------:R-:W1:Y:S07]  /*0030*/  LDCU UR5, c[0x0][0x380] ;  /* 0x00007000ff0577ac */ /* 0x000e6e0008000800 */
[----:B------:R-:W0:Y:S02]  /*0040*/  LDC R0, c[0x0][0x360] ;  /* 0x0000d800ff007b82 */ /* 0x000e240000000800 */
[----:B0-----:R-:W-:-:S05]  /*0050*/  IMAD R0, R0, UR4, R3 ;  /* 0x0000000400007c24 */ /* 0x001fca000f8e0203 */
[----:B-1----:R-:W-:-:S13]  /*0060*/  ISETP.GE.AND P0, PT, R0, UR5, PT ;  /* 0x0000000500007c0c */ /* 0x002fda000bf06270 */
[----:B------:R-:W-:Y:S05]  /*0070*/  @P0 EXIT ;  /* 0x000000000000094d */ /* 0x000fea0003800000 */
[----:B------:R-:W0:Y:S01]  /*0080*/  LDC.64 R4, c[0x0][0x390] ;  /* 0x0000e400ff047b82 */ /* 0x000e220000000a00 */
[----:B------:R-:W1:Y:S01]  /*0090*/  LDCU.64 UR6, c[0x0][0x3a0] ;  /* 0x00007400ff0677ac */ /* 0x000e620008000a00 */
[----:B------:R-:W2:Y:S01]  /*00a0*/  LDCU.64 UR4, c[0x0][0x358] ;  /* 0x00006b00ff0477ac */ /* 0x000ea20008000a00 */
[----:B-1----:R-:W-:-:S04]  /*00b0*/  IADD3 R2, P0, PT, R0, UR6, RZ ;  /* 0x0000000600027c10 */ /* 0x002fc8000ff1e0ff */
[C---:B------:R-:W-:Y:S01]  /*00c0*/  LEA.HI.X.SX32 R3, R0.reuse, UR7, 0x1, P0 ;  /* 0x0000000700037c11 */ /* 0x040fe200080f0eff */
[----:B0-----:R-:W-:-:S04]  /*00d0*/  IMAD.WIDE R4, R0, 0x4, R4 ;  /* 0x0000000400047825 */ /* 0x001fc800078e0204 */
[----:B--2---:R0:W-:Y:S04]  /*00e0*/  STG.E.U8 desc[UR4][R2.64], RZ ;  /* 0x000000ff02007986 */ /* 0x0041e8000c101104 */
[----:B------:R-:W2:Y:S04]  /*00f0*/  LDG.E R12, desc[UR4][R4.64] ;  /* 0x00000004040c7981 */ /* 0x000ea8000c1e1900 */
[----:B------:R-:W2:Y:S02]  /*0100*/  LDG.E R13, desc[UR4][R4.64+0x4] ;  /* 0x00000404040d7981 */ /* 0x000ea4000c1e1900 */
[----:B--2---:R-:W-:-:S13]  /*0110*/  ISETP.GE.AND P0, PT, R12, R13, PT ;  /* 0x0000000d0c00720c */ /* 0x004fda0003f06270 */
[----:B0-----:R-:W-:Y:S05]  /*0120*/  @P0 EXIT ;  /* 0x000000000000094d */ /* 0x001fea0003800000 */
[----:B------:R-:W0:Y:S01]  /*0130*/  LDC.64 R10, c[0x0][0x398] ;  /* 0x0000e600ff0a7b82 */ /* 0x000e220000000a00 */
[----:B------:R-:W-:Y:S02]  /*0140*/  IMAD.MOV.U32 R17, RZ, RZ, R12 ;  /* 0x000000ffff117224 */ /* 0x000fe400078e000c */
[----:B------:R-:W-:-:S05]  /*0150*/  IMAD.MOV.U32 R16, RZ, RZ, R13 ;  /* 0x000000ffff107224 */ /* 0x000fca00078e000d */
[----:B------:R-:W1:Y:S08]  /*0160*/  LDC.64 R6, c[0x0][0x398] ;  /* 0x0000e600ff067b82 */ /* 0x000e700000000a00 */
[----:B------:R-:W2:Y:S01]  /*0170*/  LDC.64 R8, c[0x0][0x388] ;  /* 0x0000e200ff087b82 */ /* 0x000ea20000000a00 */
[----:B0-----:R-:W-:-:S07]  /*0180*/  IMAD.WIDE R10, R0, 0x4, R10 ;  /* 0x00000004000a7825 */ /* 0x001fce00078e020a */
.L_x_2:
[----:B-12---:R-:W-:Y:S01]  /*0190*/  IMAD.WIDE R12, R17, 0x4, R8 ;  /* 0x00000004110c7825 */ /* 0x006fe200078e0208 */
[----:B------:R-:W2:Y:S05]  /*01a0*/  LDG.E R19, desc[UR4][R10.64] ;  /* 0x000000040a137981 */ /* 0x000eaa000c1e1900 */
[----:B------:R-:W1:Y:S02]  /*01b0*/  LDG.E R13, desc[UR4][R12.64] ;  /* 0x000000040c0d7981 */ /* 0x000e64000c1e1900 */
[----:B-1----:R-:W-:-:S06]  /*01c0*/  IMAD.WIDE R14, R13, 0x4, R6 ;  /* 0x000000040d0e7825 */ /* 0x002fcc00078e0206 */
[----:B------:R-:W2:Y:S01]  /*01d0*/  LDG.E R14, desc[UR4][R14.64] ;  /* 0x000000040e0e7981 */ /* 0x000ea2000c1e1900 */
[----:B------:R-:W-:Y:S01]  /*01e0*/  BSSY.RECONVERGENT B0, `(.L_x_0) ;  /* 0x000000a000007945 */ /* 0x000fe20003800200 */
[----:B------:R-:W-:Y:S02]  /*01f0*/  IADD3 R17, PT, PT, R17, 0x1, RZ ;  /* 0x0000000111117810 */ /* 0x000fe40007ffe0ff */
[----:B--2---:R-:W-:-:S04]  /*0200*/  ISETP.NE.AND P0, PT, R14, R19, PT ;  /* 0x000000130e00720c */ /* 0x004fc80003f05270 */
[----:B------:R-:W-:-:S13]  /*0210*/  ISETP.GE.OR P0, PT, R13, R0, P0 ;  /* 0x000000000d00720c */ /* 0x000fda0000706670 */
[----:B------:R-:W-:Y:S05]  /*0220*/  @P0 BRA `(.L_x_1) ;  /* 0x0000000000140947 */ /* 0x000fea0003800000 */
[----:B------:R-:W0:Y:S01]  /*0230*/  LDC.64 R12, c[0x0][0x3a8] ;  /* 0x0000ea00ff0c7b82 */ /* 0x000e220000000a00 */
[----:B------:R-:W-:-:S05]  /*0240*/  IMAD.MOV.U32 R14, RZ, RZ, 0x1 ;  /* 0x00000001ff0e7424 */ /* 0x000fca00078e00ff */
[----:B------:R1:W-:Y:S04]  /*0250*/  STG.E.U8 desc[UR4][R2.64], R14 ;  /* 0x0000000e02007986 */ /* 0x0003e8000c101104 */
[----:B0-----:R1:W-:Y:S04]  /*0260*/  STG.E.U8 desc[UR4][R12.64], R14 ;  /* 0x0000000e0c007986 */ /* 0x0013e8000c101104 */
[----:B------:R1:W5:Y:S02]  /*0270*/  LDG.E R16, desc[UR4][R4.64+0x4] ;  /* 0x0000040404107981 */ /* 0x000364000c1e1900 */
.L_x_1:
[----:B------:R-:W-:Y:S05]  /*0280*/  BSYNC.RECONVERGENT B0 ;  /* 0x0000000000007941 */ /* 0x000fea0003800200 */
.L_x_0:
[----:B-----5:R-:W-:-:S13]  /*0290*/  ISETP.GE.AND P0, PT, R17, R16, PT ;  /* 0x000000101100720c */ /* 0x020fda0003f06270 */
[----:B------:R-:W-:Y:S05]  /*02a0*/  @!P0 BRA `(.L_x_2) ;  /* 0xfffffffc00b88947 */ /* 0x000fea000383ffff */
[----:B------:R-:W-:Y:S05]  /*02b0*/  EXIT ;  /* 0x000000000000794d */ /* 0x000fea0003800000 */
.L_x_3:
[----:B------:R-:W-:-:S00]  /*02c0*/  BRA `(.L_x_3) ;  /* 0xfffffffc00fc7947 */ /* 0x000fc0000383ffff */
[----:B------:R-:W-:-:S00]  /*02d0*/  NOP ;  /* 0x0000000000007918 */ /* 0x000fc00000000000 */
        /* <DEDUP_REMOVED lines=10> */
.L_x_19:


//--------------------- .text._Z19assignColoursKerneliPiS_S_Pbi --------------------------
	.section	.text._Z19assignColoursKerneliPiS_S_Pbi,"ax",@progbits
	.align	128
        .global         _Z19assignColoursKerneliPiS_S_Pbi
        .type           _Z19assignColoursKerneliPiS_S_Pbi,@function
        .size           _Z19assignColoursKerneliPiS_S_Pbi,(.L_x_20 - _Z19assignColoursKerneliPiS_S_Pbi)
        .other          _Z19assignColoursKerneliPiS_S_Pbi,@"STO_CUDA_ENTRY STV_DEFAULT"
_Z19assignColoursKerneliPiS_S_Pbi:
.text._Z19assignColoursKerneliPiS_S_Pbi:
[----:B------:R-:W0:Y:S01]  /*0000*/  LDC R1, c[0x0][0x37c] ;  /* 0x0000df00ff017b82 */ /* 0x000e220000000800 */
[----:B------:R-:W1:Y:S07]  /*0010*/  S2R R0, SR_TID.X ;  /* 0x0000000000007919 */ /* 0x000e6e0000002100 */
[----:B------:R-:W1:Y:S01]  /*0020*/  S2UR UR4, SR_CTAID.X ;  /* 0x00000000000479c3 */ /* 0x000e620000002500 */
[----:B------:R-:W2:Y:S07]  /*0030*/  LDCU UR5, c[0x0][0x380] ;  /* 0x00007000ff0577ac */ /* 0x000eae0008000800 */
[----:B------:R-:W1:Y:S02]  /*0040*/  LDC R19, c[0x0][0x360] ;  /* 0x0000d800ff137b82 */ /* 0x000e640000000800 */
[----:B-1----:R-:W-:-:S05]  /*0050*/  IMAD R19, R19, UR4, R0 ;  /* 0x0000000413137c24 */ /* 0x002fca000f8e0200 */
[----:B--2---:R-:W-:-:S13]  /*0060*/  ISETP.GE.AND P0, PT, R19, UR5, PT ;  /* 0x0000000513007c0c */ /* 0x004fda000bf06270 */
[----:B0-----:R-:W-:Y:S05]  /*0070*/  @P0 EXIT ;  /* 0x000000000000094d */ /* 0x001fea0003800000 */
[----:B------:R-:W0:Y:S01]  /*0080*/  LDCU.64 UR4, c[0x0][0x3a0] ;  /* 0x00007400ff0477ac */ /* 0x000e220008000a00 */
[----:B------:R-:W1:Y:S01]  /*0090*/  LDCU.64 UR36, c[0x0][0x358] ;  /* 0x00006b00ff2477ac */ /* 0x000e620008000a00 */
[----:B0-----:R-:W-:-:S04]  /*00a0*/  IADD3 R2, P0, PT, R19, UR4, RZ ;  /* 0x0000000413027c10 */ /* 0x001fc8000ff1e0ff */
[----:B------:R-:W-:-:S05]  /*00b0*/  LEA.HI.X.SX32 R3, R19, UR5, 0x1, P0 ;  /* 0x0000000513037c11 */ /* 0x000fca00080f0eff */
[----:B-1----:R-:W2:Y:S02]  /*00c0*/  LDG.E.U8 R2, desc[UR36][R2.64] ;  /* 0x0000002402027981 */ /* 0x002ea4000c1e1100 */
[----:B--2---:R-:W-:-:S13]  /*00d0*/  ISETP.NE.AND P0, PT, R2, RZ, PT ;  /* 0x000000ff0200720c */ /* 0x004fda0003f05270 */
[----:B------:R-:W-:Y:S05]  /*00e0*/  @!P0 EXIT ;  /* 0x000000000000894d */ /* 0x000fea0003800000 */
[----:B------:R-:W0:Y:S01]  /*00f0*/  LDC R18, c[0x0][0x3a8] ;  /* 0x0000ea00ff127b82 */ /* 0x000e220000000800 */
[----:B------:R-:W-:-:S07]  /*0100*/  MOV R0, 0x10 ;  /* 0x0000001000007802 */ /* 0x000fce0000000f00 */
[----:B------:R1:W2:Y:S01]  /*0110*/  LDC.64 R2, c[0x4][R0] ;  /* 0x0100000000027b82 */ /* 0x0002a20000000a00 */
[----:B0-----:R-:W-:-:S05]  /*0120*/  VIADD R18, R18, 0x1 ;  /* 0x0000000112127836 */ /* 0x001fca0000000000 */
[----:B------:R-:W-:-:S04]  /*0130*/  SHF.R.S32.HI R5, RZ, 0x1f, R18 ;  /* 0x0000001fff057819 */ /* 0x000fc80000011412 */
[----:B------:R-:W-:-:S04]  /*0140*/  LEA.HI R5, R5, R18, RZ, 0x5 ;  /* 0x0000001205057211 */ /* 0x000fc800078f28ff */
[----:B------:R-:W-:-:S05]  /*0150*/  LEA.HI.SX32 R22, R5, 0x1, 0x1b ;  /* 0x0000000105167811 */ /* 0x000fca00078fdaff */
[----:B------:R-:W-:-:S04]  /*0160*/  IMAD.WIDE R16, R22, 0x4, RZ ;  /* 0x0000000416107825 */ /* 0x000fc800078e02ff */
[----:B------:R-:W-:Y:S02]  /*0170*/  IMAD.MOV.U32 R4, RZ, RZ, R16 ;  /* 0x000000ffff047224 */ /* 0x000fe400078e0010 */
[----:B-12---:R-:W-:-:S07]  /*0180*/  IMAD.MOV.U32 R5, RZ, RZ, R17 ;  /* 0x000000ffff057224 */ /* 0x006fce00078e0011 */
[----:B------:R-:W-:-:S07]  /*0190*/  LEPC R20, `(.L_x_4) ;  /* 0x000000001014794e */ /* 0x000fce0000000000 */
[----:B------:R-:W-:Y:S05]  /*01a0*/  CALL.ABS.NOINC R2 ;  /* 0x0000000002007343 */ /* 0x000fea0003c00000 */
.L_x_4:
[----:B------:R-:W-:-:S04]  /*01b0*/  ISETP.NE.U32.AND P0, PT, R4, RZ, PT ;  /* 0x000000ff0400720c */ /* 0x000fc80003f05070 */
[----:B------:R-:W-:-:S13]  /*01c0*/  ISETP.NE.AND.EX P0, PT, R5, RZ, PT, P0 ;  /* 0x000000ff0500720c */ /* 0x000fda0003f05300 */
[----:B------:R-:W-:Y:S05]  /*01d0*/  @P0 BRA `(.L_x_5) ;  /* 0x0000000000240947 */ /* 0x000fea0003800000 */
[----:B------:R-:W-:Y:S01]  /*01e0*/  MOV R0, 0x8 ;  /* 0x0000000800007802 */ /* 0x000fe20000000f00 */
[----:B------:R-:W0:Y:S01]  /*01f0*/  LDCU.64 UR4, c[0x4][URZ] ;  /* 0x01000000ff0477ac */ /* 0x000e220008000a00 */
[----:B------:R-:W-:Y:S02]  /*0200*/  CS2R R6, SRZ ;  /* 0x0000000000067805 */ /* 0x000fe4000001ff00 */
[----:B------:R1:W2:Y:S01]  /*0210*/  LDC.64 R2, c[0x4][R0] ;  /* 0x0100000000027b82 */ /* 0x0002a20000000a00 */
[----:B0-----:R-:W-:Y:S02]  /*0220*/  IMAD.U32 R4, RZ, RZ, UR4 ;  /* 0x00000004ff047e24 */ /* 0x001fe4000f8e00ff */
[----:B-1----:R-:W-:-:S07]  /*0230*/  IMAD.U32 R5, RZ, RZ, UR5 ;  /* 0x00000005ff057e24 */ /* 0x002fce000f8e00ff */
[----:B------:R-:W-:-:S07]  /*0240*/  LEPC R20, `(.L_x_6) ;  /* 0x000000001014794e */ /* 0x000fce0000000000 */
[----:B--2---:R-:W-:Y:S05]  /*0250*/  CALL.ABS.NOINC R2 ;  /* 0x0000000002007343 */ /* 0x004fea0003c00000 */
.L_x_6:
[----:B------:R-:W-:Y:S05]  /*0260*/  EXIT ;  /* 0x000000000000794d */ /* 0x000fea0003800000 */
.L_x_5:
[----:B------:R-:W-:-:S13]  /*0270*/  ISETP.NE.AND P0, PT, R22, RZ, PT ;  /* 0x000000ff1600720c */ /* 0x000fda0003f05270 */
[----:B------:R-:W-:Y:S05]  /*0280*/  @!P0 BRA `(.L_x_7) ;  /* 0x0000000000c88947 */ /* 0x000fea0003800000 */
[----:B------:R-:W-:Y:S01]  /*0290*/  ISETP.GT.U32.AND P0, PT, R16, RZ, PT ;  /* 0x000000ff1000720c */ /* 0x000fe20003f04070 */
[----:B------:R-:W-:Y:S02]  /*02a0*/  IMAD.MOV.U32 R7, RZ, RZ, RZ ;  /* 0x000000ffff077224 */ /* 0x000fe400078e00ff */
[----:B------:R-:W-:Y:S01]  /*02b0*/  IMAD.MOV.U32 R9, RZ, RZ, RZ ;  /* 0x000000ffff097224 */ /* 0x000fe200078e00ff */
[----:B------:R-:W-:-:S13]  /*02c0*/  ISETP.GT.U32.AND.EX P0, PT, R17, RZ, PT, P0 ;  /* 0x000000ff1100720c */ /* 0x000fda0003f04100 */
[----:B------:R-:W-:Y:S01]  /*02d0*/  @!P0 IADD3 R2, P1, PT, R7, R4, RZ ;  /* 0x0000000407028210 */ /* 0x000fe20007f3e0ff */
[----:B------:R-:W-:-:S04]  /*02e0*/  @!P0 IMAD.MOV.U32 R7, RZ, RZ, 0x1 ;  /* 0x00000001ff078424 */ /* 0x000fc800078e00ff */
[----:B------:R-:W-:Y:S01]  /*02f0*/  @!P0 IMAD.X R3, R9, 0x1, R5, P1 ;  /* 0x0000000109038824 */ /* 0x000fe200008e0605 */
[CC--:B------:R-:W-:Y:S01]  /*0300*/  IADD3 R0, P3, PT, R16.reuse, -R7.reuse, RZ ;  /* 0x8000000710007210 */ /* 0x0c0fe20007f7e0ff */
[----:B------:R-:W-:Y:S01]  /*0310*/  @!P0 IMAD.MOV.U32 R9, RZ, RZ, RZ ;  /* 0x000000ffff098224 */ /* 0x000fe200078e00ff */
[----:B------:R-:W-:Y:S02]  /*0320*/  ISETP.GT.U32.AND P2, PT, R16, R7, PT ;  /* 0x000000071000720c */ /* 0x000fe40003f44070 */
[----:B------:R-:W-:Y:S01]  /*0330*/  ISETP.LE.U32.AND P1, PT, R0, 0x3, PT ;  /* 0x000000030000780c */ /* 0x000fe20003f23070 */
[C---:B------:R-:W-:Y:S01]  /*0340*/  IMAD.X R0, R17.reuse, 0x1, ~R9, P3 ;  /* 0x0000000111007824 */ /* 0x040fe200018e0e09 */
[----:B------:R0:W-:Y:S01]  /*0350*/  @!P0 ST.E.U8 desc[UR36][R2.64], RZ ;  /* 0x000000ff02008985 */ /* 0x0001e2000c101124 */
[----:B------:R-:W-:-:S04]  /*0360*/  ISETP.GT.U32.AND.EX P2, PT, R17, R9, PT, P2 ;  /* 0x000000091100720c */ /* 0x000fc80003f44120 */
[----:B------:R-:W-:-:S13]  /*0370*/  ISETP.LE.U32.OR.EX P1, PT, R0, RZ, !P2, P1 ;  /* 0x000000ff0000720c */ /* 0x000fda0005723510 */
[----:B0-----:R-:W-:Y:S05]  /*0380*/  @P1 BRA `(.L_x_8) ;  /* 0x0000000000401947 */ /* 0x001fea0003800000 */
[----:B------:R-:W-:Y:S01]  /*0390*/  IADD3 R0, P1, PT, R16, -0x3, RZ ;  /* 0xfffffffd10007810 */ /* 0x000fe20007f3e0ff */
[----:B------:R-:W-:Y:S01]  /*03a0*/  BSSY.RECONVERGENT B0, `(.L_x_8) ;  /* 0x000000e000007945 */ /* 0x000fe20003800200 */
[----:B------:R-:W-:Y:S02]  /*03b0*/  PLOP3.LUT P0, PT, PT, PT, PT, 0x8, 0x80 ;  /* 0x000000000080781c */ /* 0x000fe40003f0e170 */
[----:B------:R-:W-:-:S11]  /*03c0*/  IADD3.X R6, PT, PT, R17, -0x1, RZ, P1, !PT ;  /* 0xffffffff11067810 */ /* 0x000fd60000ffe4ff */
.L_x_9:
[C---:B0-----:R-:W-:Y:S02]  /*03d0*/  IADD3 R2, P1, PT, R7.reuse, R4, RZ ;  /* 0x0000000407027210 */ /* 0x041fe40007f3e0ff */
[----:B------:R-:W-:-:S03]  /*03e0*/  IADD3 R7, P2, PT, R7, 0x4, RZ ;  /* 0x0000000407077810 */ /* 0x000fc60007f5e0ff */
[----:B------:R-:W-:Y:S01]  /*03f0*/  IMAD.X R3, R9, 0x1, R5, P1 ;  /* 0x0000000109037824 */ /* 0x000fe200008e0605 */
[----:B------:R-:W-:Y:S01]  /*0400*/  ISETP.GE.U32.AND P1, PT, R7, R0, PT ;  /* 0x000000000700720c */ /* 0x000fe20003f26070 */
[----:B------:R-:W-:-:S03]  /*0410*/  IMAD.X R9, RZ, RZ, R9, P2 ;  /* 0x000000ffff097224 */ /* 0x000fc600010e0609 */
[----:B------:R0:W-:Y:S02]  /*0420*/  ST.E.U8 desc[UR36][R2.64], RZ ;  /* 0x000000ff02007985 */ /* 0x0001e4000c101124 */
[----:B------:R-:W-:Y:S02]  /*0430*/  ISETP.GE.U32.AND.EX P1, PT, R9, R6, PT, P1 ;  /* 0x000000060900720c */ /* 0x000fe40003f26110 */
[----:B------:R0:W-:Y:S04]  /*0440*/  ST.E.U8 desc[UR36][R2.64+0x1], RZ ;  /* 0x000001ff02007985 */ /* 0x0001e8000c101124 */
[----:B------:R0:W-:Y:S04]  /*0450*/  ST.E.U8 desc[UR36][R2.64+0x2], RZ ;  /* 0x000002ff02007985 */ /* 0x0001e8000c101124 */
[----:B------:R0:W-:Y:S03]  /*0460*/  ST.E.U8 desc[UR36][R2.64+0x3], RZ ;  /* 0x000003ff02007985 */ /* 0x0001e6000c101124 */
[----:B------:R-:W-:Y:S05]  /*0470*/  @!P1 BRA `(.L_x_9) ;  /* 0xfffffffc00d49947 */ /* 0x000fea000383ffff */
[----:B------:R-:W-:Y:S05]  /*0480*/  BSYNC.RECONVERGENT B0 ;  /* 0x0000000000007941 */ /* 0x000fea0003800200 */
.L_x_8:
[CC--:B------:R-:W-:Y:S02]  /*0490*/  IADD3 R0, P3, PT, R16.reuse, -R7.reuse, RZ ;  /* 0x8000000710007210 */ /* 0x0c0fe40007f7e0ff */
[----:B------:R-:W-:Y:S02]  /*04a0*/  ISETP.GT.U32.AND P2, PT, R16, R7, PT ;  /* 0x000000071000720c */ /* 0x000fe40003f44070 */
[----:B------:R-:W-:Y:S01]  /*04b0*/  ISETP.LE.U32.AND P1, PT, R0, 0x1, PT ;  /* 0x000000010000780c */ /* 0x000fe20003f23070 */
[C---:B------:R-:W-:Y:S01]  /*04c0*/  IMAD.X R0, R17.reuse, 0x1, ~R9, P3 ;  /* 0x0000000111007824 */ /* 0x040fe200018e0e09 */
[----:B------:R-:W-:-:S04]  /*04d0*/  ISETP.GT.U32.AND.EX P2, PT, R17, R9, PT, P2 ;  /* 0x000000091100720c */ /* 0x000fc80003f44120 */
[----:B------:R-:W-:-:S13]  /*04e0*/  ISETP.LE.U32.OR.EX P1, PT, R0, RZ, !P2, P1 ;  /* 0x000000ff0000720c */ /* 0x000fda0005723510 */
[C---:B------:R-:W-:Y:S02]  /*04f0*/  @!P1 IADD3 R10, P3, PT, R7.reuse, R4, RZ ;  /* 0x00000004070a9210 */ /* 0x040fe40007f7e0ff */
[----:B------:R-:W-:Y:S02]  /*0500*/  @!P1 IADD3 R7, P2, PT, R7, 0x2, RZ ;  /* 0x0000000207079810 */ /* 0x000fe40007f5e0ff */
[----:B------:R-:W-:Y:S01]  /*0510*/  @!P1 PLOP3.LUT P0, PT, PT, PT, PT, 0x8, 0x80 ;  /* 0x000000000080981c */ /* 0x000fe20003f0e170 */
[----:B------:R-:W-:Y:S02]  /*0520*/  @!P1 IMAD.X R11, R9, 0x1, R5, P3 ;  /* 0x00000001090b9824 */ /* 0x000fe400018e0605 */
[----:B------:R-:W-:Y:S01]  /*0530*/  @!P1 IMAD.X R9, RZ, RZ, R9, P2 ;  /* 0x000000ffff099224 */ /* 0x000fe200010e0609 */
[----:B------:R-:W-:Y:S02]  /*0540*/  ISETP.LT.U32.AND P2, PT, R7, R16, PT ;  /* 0x000000100700720c */ /* 0x000fe40003f41070 */
[----:B------:R1:W-:Y:S02]  /*0550*/  @!P1 ST.E.U8 desc[UR36][R10.64], RZ ;  /* 0x000000ff0a009985 */ /* 0x0003e4000c101124 */
[----:B------:R-:W-:-:S02]  /*0560*/  ISETP.LT.U32.OR.EX P0, PT, R9, R17, P0, P2 ;  /* 0x000000110900720c */ /* 0x000fc40000701520 */
[----:B------:R1:W-:Y:S11]  /*0570*/  @!P1 ST.E.U8 desc[UR36][R10.64+0x1], RZ ;  /* 0x000001ff0a009985 */ /* 0x0003f6000c101124 */
[----:B0-----:R-:W-:-:S05]  /*0580*/  @P0 IADD3 R2, P2, PT, R7, R4, RZ ;  /* 0x0000000407020210 */ /* 0x001fca0007f5e0ff */
[----:B------:R-:W-:-:S05]  /*0590*/  @P0 IMAD.X R3, R9, 0x1, R5, P2 ;  /* 0x0000000109030824 */ /* 0x000fca00010e0605 */
[----:B------:R1:W-:Y:S03]  /*05a0*/  @P0 ST.E.U8 desc[UR36][R2.64], RZ ;  /* 0x000000ff02000985 */ /* 0x0003e6000c101124 */
.L_x_7:
[----:B-1----:R-:W0:Y:S02]  /*05b0*/  LDC.64 R2, c[0x0][0x390] ;  /* 0x0000e400ff027b82 */ /* 0x002e240000000a00 */
[----:B0-----:R-:W-:-:S05]  /*05c0*/  IMAD.WIDE R2, R19, 0x4, R2 ;  /* 0x0000000413027825 */ /* 0x001fca00078e0202 */
[----:B------:R-:W2:Y:S04]  /*05d0*/  LDG.E R0, desc[UR36][R2.64] ;  /* 0x0000002402007981 */ /* 0x000ea8000c1e1900 */
[----:B------:R-:W2:Y:S01]  /*05e0*/  LDG.E R7, desc[UR36][R2.64+0x4] ;  /* 0x0000042402077981 */ /* 0x000ea2000c1e1900 */
[----:B------:R-:W-:Y:S01]  /*05f0*/  BSSY.RECONVERGENT B0, `(.L_x_10) ;  /* 0x0000016000007945 */ /* 0x000fe20003800200 */
[----:B--2---:R-:W-:-:S13]  /*0600*/  ISETP.GE.AND P0, PT, R0, R7, PT ;  /* 0x000000070000720c */ /* 0x004fda0003f06270 */
[----:B------:R-:W-:Y:S05]  /*0610*/  @P0 BRA `(.L_x_11) ;  /* 0x00000000004c0947 */ /* 0x000fea0003800000 */
[----:B------:R-:W0:Y:S08]  /*0620*/  LDC.64 R6, c[0x0][0x398] ;  /* 0x0000e600ff067b82 */ /* 0x000e300000000a00 */
[----:B------:R-:W1:Y:S02]  /*0630*/  LDC.64 R8, c[0x0][0x388] ;  /* 0x0000e200ff087b82 */ /* 0x000e640000000a00 */
.L_x_12:
[----:B-1----:R-:W-:-:S06]  /*0640*/  IMAD.WIDE R10, R0, 0x4, R8 ;  /* 0x00000004000a7825 */ /* 0x002fcc00078e0208 */
[----:B------:R-:W0:Y:S02]  /*0650*/  LDG.E R11, desc[UR36][R10.64] ;  /* 0x000000240a0b7981 */ /* 0x000e24000c1e1900 */
[----:B0-----:R-:W-:-:S06]  /*0660*/  IMAD.WIDE R12, R11, 0x4, R6 ;  /* 0x000000040b0c7825 */ /* 0x001fcc00078e0206 */
[----:B------:R-:W2:Y:S02]  /*0670*/  LDG.E R12, desc[UR36][R12.64] ;  /* 0x000000240c0c7981 */ /* 0x000ea4000c1e1900 */
[----:B--2---:R-:W-:-:S04]  /*0680*/  SHF.R.S32.HI R15, RZ, 0x1f, R12 ;  /* 0x0000001fff0f7819 */ /* 0x004fc8000001140c */
[----:B------:R-:W-:-:S04]  /*0690*/  LEA.HI R15, R15, R12, RZ, 0x5 ;  /* 0x0000000c0f0f7211 */ /* 0x000fc800078f28ff */
[----:B------:R-:W-:-:S05]  /*06a0*/  SHF.R.S32.HI R15, RZ, 0x5, R15 ;  /* 0x00000005ff0f7819 */ /* 0x000fca000001140f */
[----:B------:R-:W-:-:S05]  /*06b0*/  IMAD.WIDE R14, R15, 0x4, R4 ;  /* 0x000000040f0e7825 */ /* 0x000fca00078e0204 */
[----:B------:R-:W2:Y:S01]  /*06c0*/  LD.E R17, desc[UR36][R14.64] ;  /* 0x000000240e117980 */ /* 0x000ea2000c101900 */
[----:B------:R-:W-:-:S05]  /*06d0*/  IMAD.MOV.U32 R21, RZ, RZ, 0x1 ;  /* 0x00000001ff157424 */ /* 0x000fca00078e00ff */
[----:B------:R-:W-:-:S04]  /*06e0*/  SHF.L.W.U32 R16, R21, R12, RZ ;  /* 0x0000000c15107219 */ /* 0x000fc80000000eff */
[----:B--2---:R-:W-:-:S05]  /*06f0*/  LOP3.LUT R17, R16, R17, RZ, 0xfc, !PT ;  /* 0x0000001110117212 */ /* 0x004fca00078efcff */
[----:B------:R2:W-:Y:S04]  /*0700*/  ST.E desc[UR36][R14.64], R17 ;  /* 0x000000110e007985 */ /* 0x0005e8000c101924 */
[----:B------:R-:W3:Y:S01]  /*0710*/  LDG.E R11, desc[UR36][R2.64+0x4] ;  /* 0x00000424020b7981 */ /* 0x000ee2000c1e1900 */
[----:B------:R-:W-:-:S05]  /*0720*/  VIADD R0, R0, 0x1 ;  /* 0x0000000100007836 */ /* 0x000fca0000000000 */
[----:B---3--:R-:W-:-:S13]  /*0730*/  ISETP.GE.AND P0, PT, R0, R11, PT ;  /* 0x0000000b0000720c */ /* 0x008fda0003f06270 */
[----:B--2---:R-:W-:Y:S05]  /*0740*/  @!P0 BRA `(.L_x_12) ;  /* 0xfffffffc00bc8947 */ /* 0x004fea000383ffff */
.L_x_11:
[----:B------:R-:W-:Y:S05]  /*0750*/  BSYNC.RECONVERGENT B0 ;  /* 0x0000000000007941 */ /* 0x000fea0003800200 */
.L_x_10:
[----:B------:R-:W0:Y:S02]  /*0760*/  LDCU UR4, c[0x0][0x3a8] ;  /* 0x00007500ff0477ac */ /* 0x000e240008000800 */
[----:B0-----:R-:W-:-:S09]  /*0770*/  UISETP.GE.AND UP0, UPT, UR4, URZ, UPT ;  /* 0x000000ff0400728c */ /* 0x001fd2000bf06270 */
[----:B------:R-:W-:Y:S05]  /*0780*/  BRA.U !UP0, `(.L_x_13) ;  /* 0x00000001084c7547 */ /* 0x000fea000b800000 */
[----:B------:R-:W-:Y:S01]  /*0790*/  BSSY.RECONVERGENT B0, `(.L_x_13) ;  /* 0x0000012000007945 */ /* 0x000fe20003800200 */
[----:B------:R-:W-:-:S07]  /*07a0*/  IMAD.MOV.U32 R7, RZ, RZ, 0x1 ;  /* 0x00000001ff077424 */ /* 0x000fce00078e00ff */
.L_x_15:
[----:B------:R-:W-:Y:S01]  /*07b0*/  SHF.R.U32.HI R9, RZ, 0x5, R7 ;  /* 0x00000005ff097819 */ /* 0x000fe20000011607 */
[----:B------:R-:W-:Y:S02]  /*07c0*/  IMAD.MOV.U32 R2, RZ, RZ, R4 ;  /* 0x000000ffff027224 */ /* 0x000fe400078e0004 */
[----:B------:R-:W-:Y:S02]  /*07d0*/  IMAD.MOV.U32 R3, RZ, RZ, R5 ;  /* 0x000000ffff037224 */ /* 0x000fe400078e0005 */
[----:B------:R-:W-:-:S06]  /*07e0*/  IMAD.WIDE.U32 R2, R9, 0x4, R2 ;  /* 0x0000000409027825 */ /* 0x000fcc00078e0002 */
[----:B------:R-:W2:Y:S02]  /*07f0*/  LD.E R2, desc[UR36][R2.64] ;  /* 0x0000002402027980 */ /* 0x000ea4000c101900 */
[----:B--2---:R-:W-:-:S04]  /*0800*/  SHF.R.W.U32.HI R0, RZ, R7, R2 ;  /* 0x00000007ff007219 */ /* 0x004fc80000011e02 */
[----:B------:R-:W-:-:S04]  /*0810*/  LOP3.LUT R0, R0, 0x1, RZ, 0xc0, !PT ;  /* 0x0000000100007812 */ /* 0x000fc800078ec0ff */
[----:B------:R-:W-:-:S13]  /*0820*/  ISETP.NE.U32.AND P0, PT, R0, 0x1, PT ;  /* 0x000000010000780c */ /* 0x000fda0003f05070 */
[----:B------:R-:W-:Y:S05]  /*0830*/  @P0 BRA `(.L_x_14) ;  /* 0x0000000000100947 */ /* 0x000fea0003800000 */
[C---:B------:R-:W-:Y:S01]  /*0840*/  ISETP.NE.AND P0, PT, R7.reuse, R18, PT ;  /* 0x000000120700720c */ /* 0x040fe20003f05270 */
[----:B------:R-:W-:-:S12]  /*0850*/  VIADD R7, R7, 0x1 ;  /* 0x0000000107077836 */ /* 0x000fd80000000000 */
[----:B------:R-:W-:Y:S05]  /*0860*/  @P0 BRA `(.L_x_15) ;  /* 0xfffffffc00d00947 */ /* 0x000fea000383ffff */
[----:B------:R-:W-:Y:S05]  /*0870*/  BRA `(.L_x_16) ;  /* 0x00000000000c7947 */ /* 0x000fea0003800000 */
.L_x_14:
[----:B------:R-:W0:Y:S02]  /*0880*/  LDC.64 R2, c[0x0][0x398] ;  /* 0x0000e600ff027b82 */ /* 0x000e240000000a00 */
[----:B0-----:R-:W-:-:S05]  /*0890*/  IMAD.WIDE R2, R19, 0x4, R2 ;  /* 0x0000000413027825 */ /* 0x001fca00078e0202 */
[----:B------:R0:W-:Y:S02]  /*08a0*/  STG.E desc[UR36][R2.64], R7 ;  /* 0x0000000702007986 */ /* 0x0001e4000c101924 */
.L_x_16:
[----:B------:R-:W-:Y:S05]  /*08b0*/  BSYNC.RECONVERGENT B0 ;  /* 0x0000000000007941 */ /* 0x000fea0003800200 */
.L_x_13:
[----:B------:R-:W-:-:S04]  /*08c0*/  MOV R0, 0x18 ;  /* 0x0000001800007802 */ /* 0x000fc80000000f00 */
[----:B0-----:R0:W1:Y:S03]  /*08d0*/  LDC.64 R2, c[0x4][R0] ;  /* 0x0100000000027b82 */ /* 0x0010660000000a00 */
[----:B------:R-:W-:-:S07]  /*08e0*/  LEPC R20, `(.L_x_17) ;  /* 0x000000001014794e */ /* 0x000fce0000000000 */
[----:B01----:R-:W-:Y:S05]  /*08f0*/  CALL.ABS.NOINC R2 ;  /* 0x0000000002007343 */ /* 0x003fea0003c00000 */
.L_x_17:
[----:B------:R-:W-:Y:S05]  /*0900*/  EXIT ;  /* 0x000000000000794d */ /* 0x000fea0003800000 */
.L_x_18:
        /* <DEDUP_REMOVED lines=15> */
.L_x_20:


//--------------------- .nv.global.init           --------------------------
	.section	.nv.global.init,"aw",@progbits
.nv.global.init:
	.type		$str,@object
	.size		$str,(.L_0 - $str)
$str:
        /*0000*/ 	.byte	0x43, 0x75, 0x64, 0x61, 0x20, 0x4d, 0x65, 0x6d, 0x6f, 0x72, 0x79, 0x20, 0x46, 0x75, 0x6c, 0x6c
        /*0010*/ 	.byte	0x0a, 0x00
.L_0:


//--------------------- .nv.shared.reserved.0     --------------------------
	.section	.nv.shared.reserved.0,"aw",@nobits
	.weak		__nv_reservedSMEM_offset_0_alias
	.size		__nv_reservedSMEM_offset_0_alias, 0, 64
	.other		__nv_reservedSMEM_offset_0_alias,@"STO_CUDA_RESERVED_SHARED STV_DEFAULT"
__nv_reservedSMEM_offset_0_alias:
	.zero		0
	.zero		64


//--------------------- .nv.constant0._Z21detectConflictsKerneliPiS_S_PbS0_ --------------------------
	.section	.nv.constant0._Z21detectConflictsKerneliPiS_S_PbS0_,"a",@progbits
	.sectionflags	@""
	.align	4
.nv.constant0._Z21detectConflictsKerneliPiS_S_PbS0_:
	.zero		944


//--------------------- .nv.constant0._Z19assignColoursKerneliPiS_S_Pbi --------------------------
	.section	.nv.constant0._Z19assignColoursKerneliPiS_S_Pbi,"a",@progbits
	.sectionflags	@""
	.align	4
.nv.constant0._Z19assignColoursKerneliPiS_S_Pbi:
	.zero		940


//--------------------- SYMBOLS --------------------------

	.type		.nv.reservedSmem.offset0,@object
	.size		.nv.reservedSmem.offset0,0x4
	.type		vprintf,@function
	.type		malloc,@function
	.type		free,@function
